//
// Generated by NVIDIA NVVM Compiler
//
// Compiler Build ID: CL-36424714
// Cuda compilation tools, release 13.0, V13.0.88
// Based on NVVM 20.0.0
//

.version 9.0
.target sm_100
.address_size 64

	// .globl	_Z14stencil_3d_gpuPKfPfiii
// _ZZ14stencil_3d_gpuPKfPfiiiE4tile has been demoted

.visible .entry _Z14stencil_3d_gpuPKfPfiii(
	.param .u64 .ptr .align 1 _Z14stencil_3d_gpuPKfPfiii_param_0,
	.param .u64 .ptr .align 1 _Z14stencil_3d_gpuPKfPfiii_param_1,
	.param .u32 _Z14stencil_3d_gpuPKfPfiii_param_2,
	.param .u32 _Z14stencil_3d_gpuPKfPfiii_param_3,
	.param .u32 _Z14stencil_3d_gpuPKfPfiii_param_4
)
{
	.reg .pred 	%p<25>;
	.reg .b32 	%r<37>;
	.reg .b32 	%f<15>;
	.reg .b64 	%rd<9>;
	// demoted variable
	.shared .align 4 .b8 _ZZ14stencil_3d_gpuPKfPfiiiE4tile[256];
	ld.param.u64 	%rd1, [_Z14stencil_3d_gpuPKfPfiii_param_0];
	ld.param.u64 	%rd2, [_Z14stencil_3d_gpuPKfPfiii_param_1];
	ld.param.u32 	%r10, [_Z14stencil_3d_gpuPKfPfiii_param_2];
	ld.param.u32 	%r11, [_Z14stencil_3d_gpuPKfPfiii_param_3];
	ld.param.u32 	%r12, [_Z14stencil_3d_gpuPKfPfiii_param_4];
	mov.u32 	%r13, %ctaid.z;
	shl.b32 	%r14, %r13, 1;
	mov.u32 	%r1, %tid.z;
	add.s32 	%r2, %r14, %r1;
	add.s32 	%r3, %r2, -1;
	setp.ne.s32 	%p1, %r2, 0;
	mov.u32 	%r15, %ctaid.y;
	shl.b32 	%r16, %r15, 1;
	mov.u32 	%r4, %tid.y;
	add.s32 	%r5, %r16, %r4;
	add.s32 	%r6, %r5, -1;
	setp.ne.s32 	%p2, %r5, 0;
	mov.u32 	%r17, %ctaid.x;
	shl.b32 	%r18, %r17, 1;
	mov.u32 	%r19, %tid.x;
	add.s32 	%r7, %r19, -1;
	add.s32 	%r8, %r7, %r18;
	setp.le.s32 	%p3, %r2, %r12;
	and.pred  	%p4, %p1, %p3;
	setp.le.s32 	%p5, %r5, %r11;
	and.pred  	%p6, %p2, %p5;
	and.pred  	%p8, %p4, %p6;
	setp.gt.s32 	%p9, %r8, -1;
	setp.lt.s32 	%p10, %r8, %r10;
	and.pred  	%p11, %p9, %p10;
	and.pred  	%p13, %p8, %p11;
	shl.b32 	%r20, %r1, 6;
	mov.u32 	%r21, _ZZ14stencil_3d_gpuPKfPfiiiE4tile;
	add.s32 	%r22, %r21, %r20;
	shl.b32 	%r23, %r4, 4;
	add.s32 	%r24, %r22, %r23;
	shl.b32 	%r25, %r19, 2;
	add.s32 	%r9, %r24, %r25;
	not.pred 	%p14, %p13;
	@%p14 bra 	$L__BB0_2;
	cvta.to.global.u64 	%rd3, %rd1;
	mad.lo.s32 	%r27, %r11, %r3, %r6;
	mad.lo.s32 	%r28, %r27, %r10, %r8;
	mul.wide.s32 	%rd4, %r28, 4;
	add.s64 	%rd5, %rd3, %rd4;
	ld.global.f32 	%f1, [%rd5];
	st.shared.f32 	[%r9], %f1;
	bra.uni 	$L__BB0_3;
$L__BB0_2:
	mov.b32 	%r26, 0;
	st.shared.u32 	[%r9], %r26;
$L__BB0_3:
	bar.sync 	0;
	setp.ge.s32 	%p15, %r2, %r12;
	min.u32 	%r29, %r2, %r5;
	setp.lt.u32 	%p16, %r29, 2;
	setp.ge.s32 	%p17, %r5, %r11;
	or.pred  	%p18, %p15, %p17;
	or.pred  	%p19, %p18, %p16;
	setp.lt.s32 	%p20, %r8, 1;
	or.pred  	%p21, %p19, %p20;
	add.s32 	%r30, %r10, -1;
	setp.ge.s32 	%p22, %r8, %r30;
	or.pred  	%p23, %p21, %p22;
	@%p23 bra 	$L__BB0_6;
	add.s32 	%r31, %r1, -1;
	add.s32 	%r32, %r4, -1;
	or.b32  	%r33, %r31, %r32;
	or.b32  	%r34, %r33, %r7;
	setp.gt.u32 	%p24, %r34, 1;
	@%p24 bra 	$L__BB0_6;
	ld.shared.f32 	%f2, [%r9];
	ld.shared.f32 	%f3, [%r9+-64];
	add.f32 	%f4, %f2, %f3;
	ld.shared.f32 	%f5, [%r9+64];
	add.f32 	%f6, %f4, %f5;
	ld.shared.f32 	%f7, [%r9+-16];
	add.f32 	%f8, %f6, %f7;
	ld.shared.f32 	%f9, [%r9+16];
	add.f32 	%f10, %f8, %f9;
	ld.shared.f32 	%f11, [%r9+-4];
	add.f32 	%f12, %f10, %f11;
	ld.shared.f32 	%f13, [%r9+4];
	add.f32 	%f14, %f12, %f13;
	mad.lo.s32 	%r35, %r11, %r3, %r6;
	mad.lo.s32 	%r36, %r35, %r10, %r8;
	cvta.to.global.u64 	%rd6, %rd2;
	mul.wide.s32 	%rd7, %r36, 4;
	add.s64 	%rd8, %rd6, %rd7;
	st.global.f32 	[%rd8], %f14;
$L__BB0_6:
	ret;

}


// ===== COMPILED SASS (sm_100) =====

	.target	sm_100

	.elftype	@"ET_EXEC"


//--------------------- .note.nv.tkinfo           --------------------------
	.section	.note.nv.tkinfo,"",@"SHT_NOTE"
	.sectionflags	@"SHF_NOTE_NV_TKINFO"
	.tkinfo
        /*0018*/ 	.word	0x00000002
        /*0030*/ 	.string	""
        /*0030*/ 	.string	"ptxas"
        /*0030*/ 	.string	"Cuda compilation tools, release 13.0, V13.0.88"
        /*0030*/ 	.string	"Build cuda_13.0.r13.0/compiler.36424714_0"
        /*0030*/ 	.string	"-arch sm_100 -m 64 "



//--------------------- .note.nv.cuinfo           --------------------------
	.section	.note.nv.cuinfo,"",@"SHT_NOTE"
	.sectionflags	@"SHF_NOTE_NV_CUINFO"
        /*0018*/ 	.short	0x0002
        /*001a*/ 	.short	0x0064
        /*001c*/ 	.short	0x0082
	.zero		2


//--------------------- .nv.info                  --------------------------
	.section	.nv.info,"",@"SHT_CUDA_INFO"
	.align	4


	//----- nvinfo : EIATTR_REGCOUNT
	.align		4
        /*0000*/ 	.byte	0x04, 0x2f
        /*0002*/ 	.short	(.L_1 - .L_0)
	.align		4
.L_0:
        /*0004*/ 	.word	index@(_Z14stencil_3d_gpuPKfPfiii)
        /*0008*/ 	.word	0x00000015


	//----- nvinfo : EIATTR_FRAME_SIZE
	.align		4
.L_1:
        /*000c*/ 	.byte	0x04, 0x11
        /*000e*/ 	.short	(.L_3 - .L_2)
	.align		4
.L_2:
        /*0010*/ 	.word	index@(_Z14stencil_3d_gpuPKfPfiii)
        /*0014*/ 	.word	0x00000000


	//----- nvinfo : EIATTR_MIN_STACK_SIZE
	.align		4
.L_3:
        /*0018*/ 	.byte	0x04, 0x12
        /*001a*/ 	.short	(.L_5 - .L_4)
	.align		4
.L_4:
        /*001c*/ 	.word	index@(_Z14stencil_3d_gpuPKfPfiii)
        /*0020*/ 	.word	0x00000000
.L_5:


//--------------------- .nv.compat                --------------------------
	.section	.nv.compat,"",@"SHT_CUDA_COMPAT_INFO"
	.align	4
        /*0000*/ 	.byte	0x02, 0x09, 0x00, 0x00, 0x02, 0x02, 0x01, 0x00, 0x02, 0x05, 0x05, 0x00, 0x03, 0x07, 0x01, 0x01
        /*0010*/ 	.byte	0x02, 0x03, 0x00, 0x00, 0x02, 0x06, 0x01, 0x00, 0x04, 0x0b, 0x08, 0x00, 0x09, 0x00, 0x00, 0x00
        /*0020*/ 	.byte	0x00, 0x00, 0x00, 0x00


//--------------------- .nv.info._Z14stencil_3d_gpuPKfPfiii --------------------------
	.section	.nv.info._Z14stencil_3d_gpuPKfPfiii,"",@"SHT_CUDA_INFO"
	.sectionflags	@""
	.align	4


	//----- nvinfo : EIATTR_CUDA_API_VERSION
	.align		4
        /*0000*/ 	.byte	0x04, 0x37
        /*0002*/ 	.short	(.L_7 - .L_6)
.L_6:
        /*0004*/ 	.word	0x00000082


	//----- nvinfo : EIATTR_KPARAM_INFO
	.align		4
.L_7:
        /*0008*/ 	.byte	0x04, 0x17
        /*000a*/ 	.short	(.L_9 - .L_8)
.L_8:
        /*000c*/ 	.word	0x00000000
        /*0010*/ 	.short	0x0004
        /*0012*/ 	.short	0x0018
        /*0014*/ 	.byte	0x00, 0xf0, 0x11, 0x00


	//----- nvinfo : EIATTR_KPARAM_INFO
	.align		4
.L_9:
        /*0018*/ 	.byte	0x04, 0x17
        /*001a*/ 	.short	(.L_11 - .L_10)
.L_10:
        /*001c*/ 	.word	0x00000000
        /*0020*/ 	.short	0x0003
        /*0022*/ 	.short	0x0014
        /*0024*/ 	.byte	0x00, 0xf0, 0x11, 0x00


	//----- nvinfo : EIATTR_KPARAM_INFO
	.align		4
.L_11:
        /*0028*/ 	.byte	0x04, 0x17
        /*002a*/ 	.short	(.L_13 - .L_12)
.L_12:
        /*002c*/ 	.word	0x00000000
        /*0030*/ 	.short	0x0002
        /*0032*/ 	.short	0x0010
        /*0034*/ 	.byte	0x00, 0xf0, 0x11, 0x00


	//----- nvinfo : EIATTR_KPARAM_INFO
	.align		4
.L_13:
        /*0038*/ 	.byte	0x04, 0x17
        /*003a*/ 	.short	(.L_15 - .L_14)
.L_14:
        /*003c*/ 	.word	0x00000000
        /*0040*/ 	.short	0x0001
        /*0042*/ 	.short	0x0008
        /*0044*/ 	.byte	0x00, 0xf5, 0x21, 0x00


	//----- nvinfo : EIATTR_KPARAM_INFO
	.align		4
.L_15:
        /*0048*/ 	.byte	0x04, 0x17
        /*004a*/ 	.short	(.L_17 - .L_16)
.L_16:
        /*004c*/ 	.word	0x00000000
        /*0050*/ 	.short	0x0000
        /*0052*/ 	.short	0x0000
        /*0054*/ 	.byte	0x00, 0xf5, 0x21, 0x00


	//----- nvinfo : EIATTR_SPARSE_MMA_MASK
	.align		4
.L_17:
        /*0058*/ 	.byte	0x03, 0x50
        /*005a*/ 	.short	0x0000


	//----- nvinfo : EIATTR_MAXREG_COUNT
	.align		4
        /*005c*/ 	.byte	0x03, 0x1b
        /*005e*/ 	.short	0x00ff


	//----- nvinfo : EIATTR_NUM_BARRIERS
	.align		4
        /*0060*/ 	.byte	0x02, 0x4c
        /*0062*/ 	.byte	0x01
	.zero		1


	//----- nvinfo : EIATTR_MERCURY_ISA_VERSION
	.align		4
        /*0064*/ 	.byte	0x03, 0x5f
        /*0066*/ 	.short	0x0101


	//----- nvinfo : EIATTR_VRC_CTA_INIT_COUNT
	.align		4
        /*0068*/ 	.byte	0x02, 0x4a
	.zero		1
	.zero		1


	//----- nvinfo : EIATTR_EXIT_INSTR_OFFSETS
	.align		4
        /*006c*/ 	.byte	0x04, 0x1c
        /*006e*/ 	.short	(.L_19 - .L_18)


	//   ....[0]....
.L_18:
        /*0070*/ 	.word	0x000002c0


	//   ....[1]....
        /*0074*/ 	.word	0x00000310


	//   ....[2]....
        /*0078*/ 	.word	0x00000440


	//----- nvinfo : EIATTR_CBANK_PARAM_SIZE
	.align		4
.L_19:
        /*007c*/ 	.byte	0x03, 0x19
        /*007e*/ 	.short	0x001c


	//----- nvinfo : EIATTR_PARAM_CBANK
	.align		4
        /*0080*/ 	.byte	0x04, 0x0a
        /*0082*/ 	.short	(.L_21 - .L_20)
	.align		4
.L_20:
        /*0084*/ 	.word	index@(.nv.constant0._Z14stencil_3d_gpuPKfPfiii)
        /*0088*/ 	.short	0x0380
        /*008a*/ 	.short	0x001c


	//----- nvinfo : EIATTR_SW_WAR
	.align		4
.L_21:
        /*008c*/ 	.byte	0x04, 0x36
        /*008e*/ 	.short	(.L_23 - .L_22)
.L_22:
        /*0090*/ 	.word	0x00000008
.L_23:


//--------------------- .nv.callgraph             --------------------------
	.section	.nv.callgraph,"",@"SHT_CUDA_CALLGRAPH"
	.align	4
	.sectionentsize	8
	.align		4
        /*0000*/ 	.word	0x00000000
	.align		4
        /*0004*/ 	.word	0xffffffff
	.align		4
        /*0008*/ 	.word	0x00000000
	.align		4
        /*000c*/ 	.word	0xfffffffe
	.align		4
        /*0010*/ 	.word	0x00000000
	.align		4
        /*0014*/ 	.word	0xfffffffd
	.align		4
        /*0018*/ 	.word	0x00000000
	.align		4
        /*001c*/ 	.word	0xfffffffc


//--------------------- .text._Z14stencil_3d_gpuPKfPfiii --------------------------
	.section	.text._Z14stencil_3d_gpuPKfPfiii,"ax",@progbits
	.align	128
        .global         _Z14stencil_3d_gpuPKfPfiii
        .type           _Z14stencil_3d_gpuPKfPfiii,@function
        .size           _Z14stencil_3d_gpuPKfPfiii,(.L_x_1 - _Z14stencil_3d_gpuPKfPfiii)
        .other          _Z14stencil_3d_gpuPKfPfiii,@"STO_CUDA_ENTRY STV_DEFAULT"
_Z14stencil_3d_gpuPKfPfiii:
.text._Z14stencil_3d_gpuPKfPfiii:
[----:B------:R-:W-:Y:S01]  /*0000*/  LDC R1, c[0x0][0x37c] ;  /* 0x0000df00ff017b82 */ /* 0x000fe20000000800 */
[----:B------:R-:W0:Y:S01]  /*0010*/  S2R R13, SR_TID.X ;  /* 0x00000000000d7919 */ /* 0x000e220000002100 */
[----:B------:R-:W1:Y:S01]  /*0020*/  LDCU UR8, c[0x0][0x398] ;  /* 0x00007300ff0877ac */ /* 0x000e620008000800 */
[----:B------:R-:W2:Y:S01]  /*0030*/  S2R R6, SR_CTAID.Z ;  /* 0x0000000000067919 */ /* 0x000ea20000002700 */
[----:B------:R-:W3:Y:S01]  /*0040*/  LDCU.64 UR10, c[0x0][0x390] ;  /* 0x00007200ff0a77ac */ /* 0x000ee20008000a00 */
[----:B------:R-:W2:Y:S01]  /*0050*/  S2R R11, SR_TID.Z ;  /* 0x00000000000b7919 */ /* 0x000ea20000002300 */
[----:B------:R-:W4:Y:S01]  /*0060*/  LDCU.64 UR6, c[0x0][0x358] ;  /* 0x00006b00ff0677ac */ /* 0x000f220008000a00 */
[----:B------:R-:W5:Y:S01]  /*0070*/  S2R R3, SR_CTAID.X ;  /* 0x0000000000037919 */ /* 0x000f620000002500 */
[----:B------:R-:W4:Y:S01]  /*0080*/  S2R R7, SR_CTAID.Y ;  /* 0x0000000000077919 */ /* 0x000f220000002600 */
[----:B------:R-:W4:Y:S01]  /*0090*/  S2R R10, SR_TID.Y ;  /* 0x00000000000a7919 */ /* 0x000f220000002200 */
[----:B0-----:R-:W-:-:S02]  /*00a0*/  VIADD R8, R13, 0xffffffff ;  /* 0xffffffff0d087836 */ /* 0x001fc40000000000 */
[----:B--2---:R-:W-:Y:S02]  /*00b0*/  IMAD R6, R6, 0x2, R11 ;  /* 0x0000000206067824 */ /* 0x004fe400078e020b */
[----:B-----5:R-:W-:-:S03]  /*00c0*/  IMAD R0, R3, 0x2, R8 ;  /* 0x0000000203007824 */ /* 0x020fc600078e0208 */
[C---:B-1----:R-:W-:Y:S02]  /*00d0*/  ISETP.GT.AND P1, PT, R6.reuse, UR8, PT ;  /* 0x0000000806007c0c */ /* 0x042fe4000bf24270 */
[----:B------:R-:W-:Y:S02]  /*00e0*/  IADD3 R3, PT, PT, R6, -0x1, RZ ;  /* 0xffffffff06037810 */ /* 0x000fe40007ffe0ff */
[----:B---3--:R-:W-:Y:S02]  /*00f0*/  ISETP.GE.AND P0, PT, R0, UR10, PT ;  /* 0x0000000a00007c0c */ /* 0x008fe4000bf06270 */
[----:B------:R-:W-:Y:S02]  /*0100*/  ISETP.NE.AND P1, PT, R6, RZ, !P1 ;  /* 0x000000ff0600720c */ /* 0x000fe40004f25270 */
[----:B----4-:R-:W-:Y:S02]  /*0110*/  LEA R7, R7, R10, 0x1 ;  /* 0x0000000a07077211 */ /* 0x010fe400078e08ff */
[----:B------:R-:W-:-:S02]  /*0120*/  ISETP.GT.AND P0, PT, R0, -0x1, !P0 ;  /* 0xffffffff0000780c */ /* 0x000fc40004704270 */
[C---:B------:R-:W-:Y:S01]  /*0130*/  ISETP.GT.AND P2, PT, R7.reuse, UR11, PT ;  /* 0x0000000b07007c0c */ /* 0x040fe2000bf44270 */
[----:B------:R-:W-:-:S03]  /*0140*/  VIADD R2, R7, 0xffffffff ;  /* 0xffffffff07027836 */ /* 0x000fc60000000000 */
[----:B------:R-:W-:-:S04]  /*0150*/  ISETP.NE.AND P2, PT, R7, RZ, !P2 ;  /* 0x000000ff0700720c */ /* 0x000fc80005745270 */
[----:B------:R-:W-:-:S13]  /*0160*/  PLOP3.LUT P1, PT, P0, P1, P2, 0x80, 0x0 ;  /* 0x000000000000781c */ /* 0x000fda0000723020 */
[----:B------:R-:W0:Y:S01]  /*0170*/  @P1 LDC.64 R4, c[0x0][0x380] ;  /* 0x0000e000ff041b82 */ /* 0x000e220000000a00 */
[----:B------:R-:W-:-:S04]  /*0180*/  @P1 IMAD R9, R3, UR11, R2 ;  /* 0x0000000b03091c24 */ /* 0x000fc8000f8e0202 */
[----:B------:R-:W-:-:S04]  /*0190*/  @P1 IMAD R9, R9, UR10, R0 ;  /* 0x0000000a09091c24 */ /* 0x000fc8000f8e0200 */
[----:B0-----:R-:W-:-:S06]  /*01a0*/  @P1 IMAD.WIDE R4, R9, 0x4, R4 ;  /* 0x0000000409041825 */ /* 0x001fcc00078e0204 */
[----:B------:R-:W2:Y:S01]  /*01b0*/  @P1 LDG.E R5, desc[UR6][R4.64] ;  /* 0x0000000604051981 */ /* 0x000ea2000c1e1900 */
[----:B------:R-:W0:Y:S01]  /*01c0*/  S2UR UR5, SR_CgaCtaId ;  /* 0x00000000000579c3 */ /* 0x000e220000008800 */
[----:B------:R-:W-:Y:S01]  /*01d0*/  UMOV UR4, 0x400 ;  /* 0x0000040000047882 */ /* 0x000fe20000000000 */
[----:B------:R-:W-:Y:S02]  /*01e0*/  ISETP.GE.AND P0, PT, R7, UR11, PT ;  /* 0x0000000b07007c0c */ /* 0x000fe4000bf06270 */
[C---:B------:R-:W-:Y:S02]  /*01f0*/  VIMNMX.U32 R7, PT, PT, R6.reuse, R7, PT ;  /* 0x0000000706077248 */ /* 0x040fe40003fe0000 */
[----:B------:R-:W-:-:S04]  /*0200*/  ISETP.GE.OR P0, PT, R6, UR8, P0 ;  /* 0x0000000806007c0c */ /* 0x000fc80008706670 */
[----:B------:R-:W-:-:S04]  /*0210*/  ISETP.LT.U32.OR P0, PT, R7, 0x2, P0 ;  /* 0x000000020700780c */ /* 0x000fc80000701470 */
[----:B------:R-:W-:Y:S01]  /*0220*/  ISETP.LT.OR P0, PT, R0, 0x1, P0 ;  /* 0x000000010000780c */ /* 0x000fe20000701670 */
[----:B0-----:R-:W-:-:S06]  /*0230*/  ULEA UR4, UR5, UR4, 0x18 ;  /* 0x0000000405047291 */ /* 0x001fcc000f8ec0ff */
[----:B------:R-:W-:Y:S01]  /*0240*/  LEA R6, R11, UR4, 0x6 ;  /* 0x000000040b067c11 */ /* 0x000fe2000f8e30ff */
[----:B------:R-:W-:-:S04]  /*0250*/  UIADD3 UR4, UPT, UPT, UR10, -0x1, URZ ;  /* 0xffffffff0a047890 */ /* 0x000fc8000fffe0ff */
[----:B------:R-:W-:Y:S02]  /*0260*/  IMAD R6, R10, 0x10, R6 ;  /* 0x000000100a067824 */ /* 0x000fe400078e0206 */
[----:B------:R-:W-:-:S03]  /*0270*/  ISETP.GE.OR P0, PT, R0, UR4, P0 ;  /* 0x0000000400007c0c */ /* 0x000fc60008706670 */
[----:B------:R-:W-:-:S05]  /*0280*/  LEA R6, R13, R6, 0x2 ;  /* 0x000000060d067211 */ /* 0x000fca00078e10ff */
[----:B--2---:R0:W-:Y:S04]  /*0290*/  @P1 STS [R6], R5 ;  /* 0x0000000506001388 */ /* 0x0041e80000000800 */
[----:B------:R0:W-:Y:S01]  /*02a0*/  @!P1 STS [R6], RZ ;  /* 0x000000ff06009388 */ /* 0x0001e20000000800 */
[----:B------:R-:W-:Y:S06]  /*02b0*/  BAR.SYNC.DEFER_BLOCKING 0x0 ;  /* 0x0000000000007b1d */ /* 0x000fec0000010000 */
[----:B------:R-:W-:Y:S05]  /*02c0*/  @P0 EXIT ;  /* 0x000000000000094d */ /* 0x000fea0003800000 */
[----:B0-----:R-:W-:Y:S01]  /*02d0*/  VIADD R5, R11, 0xffffffff ;  /* 0xffffffff0b057836 */ /* 0x001fe20000000000 */
[----:B------:R-:W-:-:S04]  /*02e0*/  IADD3 R4, PT, PT, R10, -0x1, RZ ;  /* 0xffffffff0a047810 */ /* 0x000fc80007ffe0ff */
[----:B------:R-:W-:-:S04]  /*02f0*/  LOP3.LUT R4, R8, R5, R4, 0xfe, !PT ;  /* 0x0000000508047212 */ /* 0x000fc800078efe04 */
[----:B------:R-:W-:-:S13]  /*0300*/  ISETP.GT.U32.AND P0, PT, R4, 0x1, PT ;  /* 0x000000010400780c */ /* 0x000fda0003f04070 */
[----:B------:R-:W-:Y:S05]  /*0310*/  @P0 EXIT ;  /* 0x000000000000094d */ /* 0x000fea0003800000 */
[----:B------:R-:W-:Y:S01]  /*0320*/  LDS R7, [R6] ;  /* 0x0000000006077984 */ /* 0x000fe20000000800 */
[----:B------:R-:W0:Y:S01]  /*0330*/  LDC.64 R4, c[0x0][0x388] ;  /* 0x0000e200ff047b82 */ /* 0x000e220000000a00 */
[----:B------:R-:W-:Y:S02]  /*0340*/  IMAD R3, R3, UR11, R2 ;  /* 0x0000000b03037c24 */ /* 0x000fe4000f8e0202 */
[----:B------:R-:W1:Y:S02]  /*0350*/  LDS R8, [R6+-0x40] ;  /* 0xffffc00006087984 */ /* 0x000e640000000800 */
[----:B------:R-:W-:Y:S02]  /*0360*/  IMAD R3, R3, UR10, R0 ;  /* 0x0000000a03037c24 */ /* 0x000fe4000f8e0200 */
[----:B------:R-:W2:Y:S04]  /*0370*/  LDS R10, [R6+0x40] ;  /* 0x00004000060a7984 */ /* 0x000ea80000000800 */
[----:B------:R-:W3:Y:S04]  /*0380*/  LDS R12, [R6+-0x10] ;  /* 0xfffff000060c7984 */ /* 0x000ee80000000800 */
[----:B------:R-:W4:Y:S04]  /*0390*/  LDS R14, [R6+0x10] ;  /* 0x00001000060e7984 */ /* 0x000f280000000800 */
[----:B------:R-:W5:Y:S04]  /*03a0*/  LDS R16, [R6+-0x4] ;  /* 0xfffffc0006107984 */ /* 0x000f680000000800 */
[----:B------:R-:W5:Y:S01]  /*03b0*/  LDS R18, [R6+0x4] ;  /* 0x0000040006127984 */ /* 0x000f620000000800 */
[----:B0-----:R-:W-:-:S04]  /*03c0*/  IMAD.WIDE R4, R3, 0x4, R4 ;  /* 0x0000000403047825 */ /* 0x001fc800078e0204 */
[----:B-1----:R-:W-:-:S04]  /*03d0*/  FADD R7, R7, R8 ;  /* 0x0000000807077221 */ /* 0x002fc80000000000 */
[----:B--2---:R-:W-:-:S04]  /*03e0*/  FADD R7, R7, R10 ;  /* 0x0000000a07077221 */ /* 0x004fc80000000000 */
[----:B---3--:R-:W-:-:S04]  /*03f0*/  FADD R7, R7, R12 ;  /* 0x0000000c07077221 */ /* 0x008fc80000000000 */
[----:B----4-:R-:W-:-:S04]  /*0400*/  FADD R7, R7, R14 ;  /* 0x0000000e07077221 */ /* 0x010fc80000000000 */
[----:B-----5:R-:W-:-:S04]  /*0410*/  FADD R7, R7, R16 ;  /* 0x0000001007077221 */ /* 0x020fc80000000000 */
[----:B------:R-:W-:-:S05]  /*0420*/  FADD R7, R7, R18 ;  /* 0x0000001207077221 */ /* 0x000fca0000000000 */
[----:B------:R-:W-:Y:S01]  /*0430*/  STG.E desc[UR6][R4.64], R7 ;  /* 0x0000000704007986 */ /* 0x000fe2000c101906 */
[----:B------:R-:W-:Y:S05]  /*0440*/  EXIT ;  /* 0x000000000000794d */ /* 0x000fea0003800000 */
.L_x_0:
[----:B------:R-:W-:-:S00]  /*0450*/  BRA `(.L_x_0) ;  /* 0xfffffffc00fc7947 */ /* 0x000fc0000383ffff */
[----:B------:R-:W-:-:S00]  /*0460*/  NOP ;  /* 0x0000000000007918 */ /* 0x000fc00000000000 */
        /* <DEDUP_REMOVED lines=9> */
.L_x_1:


//--------------------- .nv.shared._Z14stencil_3d_gpuPKfPfiii --------------------------
	.section	.nv.shared._Z14stencil_3d_gpuPKfPfiii,"aw",@nobits
	.sectionflags	@""
	.align	4
.nv.shared._Z14stencil_3d_gpuPKfPfiii:
	.zero		1280


//--------------------- .nv.shared.reserved.0     --------------------------
	.section	.nv.shared.reserved.0,"aw",@nobits
	.weak		__nv_reservedSMEM_offset_0_alias
	.size		__nv_reservedSMEM_offset_0_alias, 0, 64
	.other		__nv_reservedSMEM_offset_0_alias,@"STO_CUDA_RESERVED_SHARED STV_DEFAULT"
__nv_reservedSMEM_offset_0_alias:
	.zero		0
	.zero		64


//--------------------- .nv.constant0._Z14stencil_3d_gpuPKfPfiii --------------------------
	.section	.nv.constant0._Z14stencil_3d_gpuPKfPfiii,"a",@progbits
	.sectionflags	@""
	.align	4
.nv.constant0._Z14stencil_3d_gpuPKfPfiii:
	.zero		924


//--------------------- SYMBOLS --------------------------

	.type		.nv.reservedSmem.offset0,@object
	.size		.nv.reservedSmem.offset0,0x4
	.type		.nv.reservedSmem.cap,@object
	.size		.nv.reservedSmem.cap,0x4
